//
// Generated by NVIDIA NVVM Compiler
//
// Compiler Build ID: CL-36424714
// Cuda compilation tools, release 13.0, V13.0.88
// Based on NVVM 20.0.0
//

.version 9.0
.target sm_100
.address_size 64

	// .globl	_Z8ddKernelPfPKfif

.visible .entry _Z8ddKernelPfPKfif(
	.param .u64 .ptr .align 1 _Z8ddKernelPfPKfif_param_0,
	.param .u64 .ptr .align 1 _Z8ddKernelPfPKfif_param_1,
	.param .u32 _Z8ddKernelPfPKfif_param_2,
	.param .f32 _Z8ddKernelPfPKfif_param_3
)
{
	.reg .pred 	%p<4>;
	.reg .b32 	%r<7>;
	.reg .b32 	%f<10>;
	.reg .b64 	%rd<8>;

	ld.param.u64 	%rd1, [_Z8ddKernelPfPKfif_param_0];
	ld.param.u64 	%rd2, [_Z8ddKernelPfPKfif_param_1];
	ld.param.u32 	%r2, [_Z8ddKernelPfPKfif_param_2];
	ld.param.f32 	%f1, [_Z8ddKernelPfPKfif_param_3];
	mov.u32 	%r3, %tid.x;
	mov.u32 	%r4, %ntid.x;
	mov.u32 	%r5, %ctaid.x;
	mad.lo.s32 	%r1, %r4, %r5, %r3;
	add.s32 	%r6, %r2, -1;
	setp.ge.s32 	%p1, %r1, %r6;
	setp.eq.s32 	%p2, %r1, 0;
	or.pred  	%p3, %p2, %p1;
	@%p3 bra 	$L__BB0_2;
	cvta.to.global.u64 	%rd3, %rd2;
	cvta.to.global.u64 	%rd4, %rd1;
	mul.wide.s32 	%rd5, %r1, 4;
	add.s64 	%rd6, %rd3, %rd5;
	ld.global.f32 	%f2, [%rd6+-4];
	ld.global.f32 	%f3, [%rd6];
	add.f32 	%f4, %f3, %f3;
	sub.f32 	%f5, %f2, %f4;
	ld.global.f32 	%f6, [%rd6+4];
	add.f32 	%f7, %f6, %f5;
	mul.f32 	%f8, %f1, %f1;
	div.rn.f32 	%f9, %f7, %f8;
	add.s64 	%rd7, %rd4, %rd5;
	st.global.f32 	[%rd7], %f9;
$L__BB0_2:
	ret;

}


// ===== COMPILED SASS (sm_100) =====

	.target	sm_100

	.elftype	@"ET_EXEC"


//--------------------- .note.nv.tkinfo           --------------------------
	.section	.note.nv.tkinfo,"",@"SHT_NOTE"
	.sectionflags	@"SHF_NOTE_NV_TKINFO"
	.tkinfo
        /*0018*/ 	.word	0x00000002
        /*0030*/ 	.string	""
        /*0030*/ 	.string	"ptxas"
        /*0030*/ 	.string	"Cuda compilation tools, release 13.0, V13.0.88"
        /*0030*/ 	.string	"Build cuda_13.0.r13.0/compiler.36424714_0"
        /*0030*/ 	.string	"-arch sm_100 -m 64 "



//--------------------- .note.nv.cuinfo           --------------------------
	.section	.note.nv.cuinfo,"",@"SHT_NOTE"
	.sectionflags	@"SHF_NOTE_NV_CUINFO"
        /*0018*/ 	.short	0x0002
        /*001a*/ 	.short	0x0064
        /*001c*/ 	.short	0x0082
	.zero		2


//--------------------- .nv.info                  --------------------------
	.section	.nv.info,"",@"SHT_CUDA_INFO"
	.align	4


	//----- nvinfo : EIATTR_REGCOUNT
	.align		4
        /*0000*/ 	.byte	0x04, 0x2f
        /*0002*/ 	.short	(.L_1 - .L_0)
	.align		4
.L_0:
        /*0004*/ 	.word	index@(_Z8ddKernelPfPKfif)
        /*0008*/ 	.word	0x0000000f


	//----- nvinfo : EIATTR_FRAME_SIZE
	.align		4
.L_1:
        /*000c*/ 	.byte	0x04, 0x11
        /*000e*/ 	.short	(.L_3 - .L_2)
	.align		4
.L_2:
        /*0010*/ 	.word	index@($__internal_0_$__cuda_sm3x_div_rn_noftz_f32_slowpath)
        /*0014*/ 	.word	0x00000000


	//----- nvinfo : EIATTR_FRAME_SIZE
	.align		4
.L_3:
        /*0018*/ 	.byte	0x04, 0x11
        /*001a*/ 	.short	(.L_5 - .L_4)
	.align		4
.L_4:
        /*001c*/ 	.word	index@(_Z8ddKernelPfPKfif)
        /*0020*/ 	.word	0x00000000


	//----- nvinfo : EIATTR_MIN_STACK_SIZE
	.align		4
.L_5:
        /*0024*/ 	.byte	0x04, 0x12
        /*0026*/ 	.short	(.L_7 - .L_6)
	.align		4
.L_6:
        /*0028*/ 	.word	index@(_Z8ddKernelPfPKfif)
        /*002c*/ 	.word	0x00000000
.L_7:


//--------------------- .nv.compat                --------------------------
	.section	.nv.compat,"",@"SHT_CUDA_COMPAT_INFO"
	.align	4
        /*0000*/ 	.byte	0x02, 0x09, 0x00, 0x00, 0x02, 0x02, 0x01, 0x00, 0x02, 0x05, 0x05, 0x00, 0x03, 0x07, 0x01, 0x01
        /*0010*/ 	.byte	0x02, 0x03, 0x00, 0x00, 0x02, 0x06, 0x01, 0x00, 0x04, 0x0b, 0x08, 0x00, 0x01, 0x00, 0x00, 0x00
        /*0020*/ 	.byte	0x00, 0x00, 0x00, 0x00


//--------------------- .nv.info._Z8ddKernelPfPKfif --------------------------
	.section	.nv.info._Z8ddKernelPfPKfif,"",@"SHT_CUDA_INFO"
	.sectionflags	@""
	.align	4


	//----- nvinfo : EIATTR_CUDA_API_VERSION
	.align		4
        /*0000*/ 	.byte	0x04, 0x37
        /*0002*/ 	.short	(.L_9 - .L_8)
.L_8:
        /*0004*/ 	.word	0x00000082


	//----- nvinfo : EIATTR_KPARAM_INFO
	.align		4
.L_9:
        /*0008*/ 	.byte	0x04, 0x17
        /*000a*/ 	.short	(.L_11 - .L_10)
.L_10:
        /*000c*/ 	.word	0x00000000
        /*0010*/ 	.short	0x0003
        /*0012*/ 	.short	0x0014
        /*0014*/ 	.byte	0x00, 0xf0, 0x11, 0x00


	//----- nvinfo : EIATTR_KPARAM_INFO
	.align		4
.L_11:
        /*0018*/ 	.byte	0x04, 0x17
        /*001a*/ 	.short	(.L_13 - .L_12)
.L_12:
        /*001c*/ 	.word	0x00000000
        /*0020*/ 	.short	0x0002
        /*0022*/ 	.short	0x0010
        /*0024*/ 	.byte	0x00, 0xf0, 0x11, 0x00


	//----- nvinfo : EIATTR_KPARAM_INFO
	.align		4
.L_13:
        /*0028*/ 	.byte	0x04, 0x17
        /*002a*/ 	.short	(.L_15 - .L_14)
.L_14:
        /*002c*/ 	.word	0x00000000
        /*0030*/ 	.short	0x0001
        /*0032*/ 	.short	0x0008
        /*0034*/ 	.byte	0x00, 0xf5, 0x21, 0x00


	//----- nvinfo : EIATTR_KPARAM_INFO
	.align		4
.L_15:
        /*0038*/ 	.byte	0x04, 0x17
        /*003a*/ 	.short	(.L_17 - .L_16)
.L_16:
        /*003c*/ 	.word	0x00000000
        /*0040*/ 	.short	0x0000
        /*0042*/ 	.short	0x0000
        /*0044*/ 	.byte	0x00, 0xf5, 0x21, 0x00


	//----- nvinfo : EIATTR_SPARSE_MMA_MASK
	.align		4
.L_17:
        /*0048*/ 	.byte	0x03, 0x50
        /*004a*/ 	.short	0x0000


	//----- nvinfo : EIATTR_MAXREG_COUNT
	.align		4
        /*004c*/ 	.byte	0x03, 0x1b
        /*004e*/ 	.short	0x00ff


	//----- nvinfo : EIATTR_MERCURY_ISA_VERSION
	.align		4
        /*0050*/ 	.byte	0x03, 0x5f
        /*0052*/ 	.short	0x0101


	//----- nvinfo : EIATTR_VRC_CTA_INIT_COUNT
	.align		4
        /*0054*/ 	.byte	0x02, 0x4a
	.zero		1
	.zero		1


	//----- nvinfo : EIATTR_EXIT_INSTR_OFFSETS
	.align		4
        /*0058*/ 	.byte	0x04, 0x1c
        /*005a*/ 	.short	(.L_19 - .L_18)


	//   ....[0]....
.L_18:
        /*005c*/ 	.word	0x00000090


	//   ....[1]....
        /*0060*/ 	.word	0x00000250


	//----- nvinfo : EIATTR_CRS_STACK_SIZE
	.align		4
.L_19:
        /*0064*/ 	.byte	0x04, 0x1e
        /*0066*/ 	.short	(.L_21 - .L_20)
.L_20:
        /*0068*/ 	.word	0x00000000


	//----- nvinfo : EIATTR_CBANK_PARAM_SIZE
	.align		4
.L_21:
        /*006c*/ 	.byte	0x03, 0x19
        /*006e*/ 	.short	0x0018


	//----- nvinfo : EIATTR_PARAM_CBANK
	.align		4
        /*0070*/ 	.byte	0x04, 0x0a
        /*0072*/ 	.short	(.L_23 - .L_22)
	.align		4
.L_22:
        /*0074*/ 	.word	index@(.nv.constant0._Z8ddKernelPfPKfif)
        /*0078*/ 	.short	0x0380
        /*007a*/ 	.short	0x0018


	//----- nvinfo : EIATTR_SW_WAR
	.align		4
.L_23:
        /*007c*/ 	.byte	0x04, 0x36
        /*007e*/ 	.short	(.L_25 - .L_24)
.L_24:
        /*0080*/ 	.word	0x00000008
.L_25:


//--------------------- .nv.callgraph             --------------------------
	.section	.nv.callgraph,"",@"SHT_CUDA_CALLGRAPH"
	.align	4
	.sectionentsize	8
	.align		4
        /*0000*/ 	.word	0x00000000
	.align		4
        /*0004*/ 	.word	0xffffffff
	.align		4
        /*0008*/ 	.word	0x00000000
	.align		4
        /*000c*/ 	.word	0xfffffffe
	.align		4
        /*0010*/ 	.word	0x00000000
	.align		4
        /*0014*/ 	.word	0xfffffffd
	.align		4
        /*0018*/ 	.word	0x00000000
	.align		4
        /*001c*/ 	.word	0xfffffffc


//--------------------- .text._Z8ddKernelPfPKfif  --------------------------
	.section	.text._Z8ddKernelPfPKfif,"ax",@progbits
	.align	128
        .global         _Z8ddKernelPfPKfif
        .type           _Z8ddKernelPfPKfif,@function
        .size           _Z8ddKernelPfPKfif,(.L_x_14 - _Z8ddKernelPfPKfif)
        .other          _Z8ddKernelPfPKfif,@"STO_CUDA_ENTRY STV_DEFAULT"
_Z8ddKernelPfPKfif:
.text._Z8ddKernelPfPKfif:
[----:B------:R-:W-:Y:S01]  /*0000*/  LDC R1, c[0x0][0x37c] ;  /* 0x0000df00ff017b82 */ /* 0x000fe20000000800 */
[----:B------:R-:W0:Y:S01]  /*0010*/  S2R R2, SR_TID.X ;  /* 0x0000000000027919 */ /* 0x000e220000002100 */
[----:B------:R-:W1:Y:S01]  /*0020*/  LDCU UR4, c[0x0][0x390] ;  /* 0x00007200ff0477ac */ /* 0x000e620008000800 */
[----:B------:R-:W0:Y:S01]  /*0030*/  S2R R3, SR_CTAID.X ;  /* 0x0000000000037919 */ /* 0x000e220000002500 */
[----:B------:R-:W0:Y:S01]  /*0040*/  LDCU UR5, c[0x0][0x360] ;  /* 0x00006c00ff0577ac */ /* 0x000e220008000800 */
[----:B-1----:R-:W-:Y:S01]  /*0050*/  UIADD3 UR4, UPT, UPT, UR4, -0x1, URZ ;  /* 0xffffffff04047890 */ /* 0x002fe2000fffe0ff */
[----:B0-----:R-:W-:-:S05]  /*0060*/  IMAD R2, R3, UR5, R2 ;  /* 0x0000000503027c24 */ /* 0x001fca000f8e0202 */
[----:B------:R-:W-:-:S04]  /*0070*/  ISETP.GE.AND P0, PT, R2, UR4, PT ;  /* 0x0000000402007c0c */ /* 0x000fc8000bf06270 */
[----:B------:R-:W-:-:S13]  /*0080*/  ISETP.EQ.OR P0, PT, R2, RZ, P0 ;  /* 0x000000ff0200720c */ /* 0x000fda0000702670 */
[----:B------:R-:W-:Y:S05]  /*0090*/  @P0 EXIT ;  /* 0x000000000000094d */ /* 0x000fea0003800000 */
[----:B------:R-:W0:Y:S01]  /*00a0*/  LDC.64 R4, c[0x0][0x388] ;  /* 0x0000e200ff047b82 */ /* 0x000e220000000a00 */
[----:B------:R-:W1:Y:S07]  /*00b0*/  LDCU.64 UR4, c[0x0][0x358] ;  /* 0x00006b00ff0477ac */ /* 0x000e6e0008000a00 */
[----:B------:R-:W2:Y:S01]  /*00c0*/  LDC R9, c[0x0][0x394] ;  /* 0x0000e500ff097b82 */ /* 0x000ea20000000800 */
[----:B0-----:R-:W-:-:S05]  /*00d0*/  IMAD.WIDE R4, R2, 0x4, R4 ;  /* 0x0000000402047825 */ /* 0x001fca00078e0204 */
[----:B-1----:R-:W3:Y:S04]  /*00e0*/  LDG.E R3, desc[UR4][R4.64] ;  /* 0x0000000404037981 */ /* 0x002ee8000c1e1900 */
[----:B------:R-:W4:Y:S04]  /*00f0*/  LDG.E R0, desc[UR4][R4.64+-0x4] ;  /* 0xfffffc0404007981 */ /* 0x000f28000c1e1900 */
[----:B------:R-:W5:Y:S01]  /*0100*/  LDG.E R7, desc[UR4][R4.64+0x4] ;  /* 0x0000040404077981 */ /* 0x000f62000c1e1900 */
[----:B--2---:R-:W-:Y:S01]  /*0110*/  FMUL R9, R9, R9 ;  /* 0x0000000909097220 */ /* 0x004fe20000400000 */
[----:B------:R-:W-:Y:S03]  /*0120*/  BSSY.RECONVERGENT B0, `(.L_x_0) ;  /* 0x000000f000007945 */ /* 0x000fe60003800200 */
[----:B------:R-:W0:Y:S01]  /*0130*/  MUFU.RCP R6, R9 ;  /* 0x0000000900067308 */ /* 0x000e220000001000 */
[----:B---3--:R-:W-:-:S04]  /*0140*/  FADD R3, R3, R3 ;  /* 0x0000000303037221 */ /* 0x008fc80000000000 */
[----:B----4-:R-:W-:Y:S01]  /*0150*/  FADD R0, R0, -R3 ;  /* 0x8000000300007221 */ /* 0x010fe20000000000 */
[----:B0-----:R-:W-:-:S03]  /*0160*/  FFMA R3, -R9, R6, 1 ;  /* 0x3f80000009037423 */ /* 0x001fc60000000106 */
[----:B-----5:R-:W-:Y:S01]  /*0170*/  FADD R0, R0, R7 ;  /* 0x0000000700007221 */ /* 0x020fe20000000000 */
[----:B------:R-:W-:-:S03]  /*0180*/  FFMA R3, R6, R3, R6 ;  /* 0x0000000306037223 */ /* 0x000fc60000000006 */
[----:B------:R-:W0:Y:S01]  /*0190*/  FCHK P0, R0, R9 ;  /* 0x0000000900007302 */ /* 0x000e220000000000 */
[----:B------:R-:W-:-:S04]  /*01a0*/  FFMA R6, R0, R3, RZ ;  /* 0x0000000300067223 */ /* 0x000fc800000000ff */
[----:B------:R-:W-:-:S04]  /*01b0*/  FFMA R4, -R9, R6, R0 ;  /* 0x0000000609047223 */ /* 0x000fc80000000100 */
[----:B------:R-:W-:Y:S01]  /*01c0*/  FFMA R7, R3, R4, R6 ;  /* 0x0000000403077223 */ /* 0x000fe20000000006 */
[----:B0-----:R-:W-:Y:S06]  /*01d0*/  @!P0 BRA `(.L_x_1) ;  /* 0x00000000000c8947 */ /* 0x001fec0003800000 */
[----:B------:R-:W-:-:S07]  /*01e0*/  MOV R4, 0x200 ;  /* 0x0000020000047802 */ /* 0x000fce0000000f00 */
[----:B------:R-:W-:Y:S05]  /*01f0*/  CALL.REL.NOINC `($__internal_0_$__cuda_sm3x_div_rn_noftz_f32_slowpath) ;  /* 0x0000000000187944 */ /* 0x000fea0003c00000 */
[----:B------:R-:W-:-:S07]  /*0200*/  IMAD.MOV.U32 R7, RZ, RZ, R0 ;  /* 0x000000ffff077224 */ /* 0x000fce00078e0000 */
.L_x_1:
[----:B------:R-:W-:Y:S05]  /*0210*/  BSYNC.RECONVERGENT B0 ;  /* 0x0000000000007941 */ /* 0x000fea0003800200 */
.L_x_0:
[----:B------:R-:W0:Y:S02]  /*0220*/  LDC.64 R4, c[0x0][0x380] ;  /* 0x0000e000ff047b82 */ /* 0x000e240000000a00 */
[----:B0-----:R-:W-:-:S05]  /*0230*/  IMAD.WIDE R2, R2, 0x4, R4 ;  /* 0x0000000402027825 */ /* 0x001fca00078e0204 */
[----:B------:R-:W-:Y:S01]  /*0240*/  STG.E desc[UR4][R2.64], R7 ;  /* 0x0000000702007986 */ /* 0x000fe2000c101904 */
[----:B------:R-:W-:Y:S05]  /*0250*/  EXIT ;  /* 0x000000000000794d */ /* 0x000fea0003800000 */
        .weak           $__internal_0_$__cuda_sm3x_div_rn_noftz_f32_slowpath
        .type           $__internal_0_$__cuda_sm3x_div_rn_noftz_f32_slowpath,@function
        .size           $__internal_0_$__cuda_sm3x_div_rn_noftz_f32_slowpath,(.L_x_14 - $__internal_0_$__cuda_sm3x_div_rn_noftz_f32_slowpath)
$__internal_0_$__cuda_sm3x_div_rn_noftz_f32_slowpath:
[----:B------:R-:W-:Y:S01]  /*0260*/  SHF.R.U32.HI R5, RZ, 0x17, R9 ;  /* 0x00000017ff057819 */ /* 0x000fe20000011609 */
[----:B------:R-:W-:Y:S01]  /*0270*/  BSSY.RECONVERGENT B1, `(.L_x_2) ;  /* 0x0000064000017945 */ /* 0x000fe20003800200 */
[--C-:B------:R-:W-:Y:S01]  /*0280*/  SHF.R.U32.HI R3, RZ, 0x17, R0.reuse ;  /* 0x00000017ff037819 */ /* 0x100fe20000011600 */
[----:B------:R-:W-:Y:S01]  /*0290*/  IMAD.MOV.U32 R7, RZ, RZ, R0 ;  /* 0x000000ffff077224 */ /* 0x000fe200078e0000 */
[----:B------:R-:W-:Y:S02]  /*02a0*/  LOP3.LUT R6, R5, 0xff, RZ, 0xc0, !PT ;  /* 0x000000ff05067812 */ /* 0x000fe400078ec0ff */
[----:B------:R-:W-:-:S03]  /*02b0*/  LOP3.LUT R5, R3, 0xff, RZ, 0xc0, !PT ;  /* 0x000000ff03057812 */ /* 0x000fc600078ec0ff */
[----:B------:R-:W-:Y:S02]  /*02c0*/  VIADD R11, R6, 0xffffffff ;  /* 0xffffffff060b7836 */ /* 0x000fe40000000000 */
[----:B------:R-:W-:-:S03]  /*02d0*/  VIADD R10, R5, 0xffffffff ;  /* 0xffffffff050a7836 */ /* 0x000fc60000000000 */
[----:B------:R-:W-:-:S04]  /*02e0*/  ISETP.GT.U32.AND P0, PT, R11, 0xfd, PT ;  /* 0x000000fd0b00780c */ /* 0x000fc80003f04070 */
[----:B------:R-:W-:-:S13]  /*02f0*/  ISETP.GT.U32.OR P0, PT, R10, 0xfd, P0 ;  /* 0x000000fd0a00780c */ /* 0x000fda0000704470 */
[----:B------:R-:W-:Y:S01]  /*0300*/  @!P0 IMAD.MOV.U32 R8, RZ, RZ, RZ ;  /* 0x000000ffff088224 */ /* 0x000fe200078e00ff */
[----:B------:R-:W-:Y:S06]  /*0310*/  @!P0 BRA `(.L_x_3) ;  /* 0x0000000000608947 */ /* 0x000fec0003800000 */
[----:B------:R-:W-:Y:S01]  /*0320*/  FSETP.GTU.FTZ.AND P0, PT, |R0|, +INF , PT ;  /* 0x7f8000000000780b */ /* 0x000fe20003f1c200 */
[----:B------:R-:W-:Y:S01]  /*0330*/  IMAD.MOV.U32 R3, RZ, RZ, R9 ;  /* 0x000000ffff037224 */ /* 0x000fe200078e0009 */
[----:B------:R-:W-:-:S04]  /*0340*/  FSETP.GTU.FTZ.AND P1, PT, |R9|, +INF , PT ;  /* 0x7f8000000900780b */ /* 0x000fc80003f3c200 */
[----:B------:R-:W-:-:S13]  /*0350*/  PLOP3.LUT P0, PT, P0, P1, PT, 0xf8, 0x8f ;  /* 0x00000000008f781c */ /* 0x000fda0000703f70 */
[----:B------:R-:W-:Y:S05]  /*0360*/  @P0 BRA `(.L_x_4) ;  /* 0x00000004004c0947 */ /* 0x000fea0003800000 */
[----:B------:R-:W-:-:S13]  /*0370*/  LOP3.LUT P0, RZ, R9, 0x7fffffff, R7, 0xc8, !PT ;  /* 0x7fffffff09ff7812 */ /* 0x000fda000780c807 */
[----:B------:R-:W-:Y:S05]  /*0380*/  @!P0 BRA `(.L_x_5) ;  /* 0x00000004003c8947 */ /* 0x000fea0003800000 */
[C---:B------:R-:W-:Y:S02]  /*0390*/  FSETP.NEU.FTZ.AND P2, PT, |R0|.reuse, +INF , PT ;  /* 0x7f8000000000780b */ /* 0x040fe40003f5d200 */
[----:B------:R-:W-:Y:S02]  /*03a0*/  FSETP.NEU.FTZ.AND P1, PT, |R3|, +INF , PT ;  /* 0x7f8000000300780b */ /* 0x000fe40003f3d200 */
[----:B------:R-:W-:-:S11]  /*03b0*/  FSETP.NEU.FTZ.AND P0, PT, |R0|, +INF , PT ;  /* 0x7f8000000000780b */ /* 0x000fd60003f1d200 */
[----:B------:R-:W-:Y:S05]  /*03c0*/  @!P1 BRA !P2, `(.L_x_5) ;  /* 0x00000004002c9947 */ /* 0x000fea0005000000 */
[----:B------:R-:W-:-:S04]  /*03d0*/  LOP3.LUT P2, RZ, R7, 0x7fffffff, RZ, 0xc0, !PT ;  /* 0x7fffffff07ff7812 */ /* 0x000fc8000784c0ff */
[----:B------:R-:W-:-:S13]  /*03e0*/  PLOP3.LUT P1, PT, P1, P2, PT, 0x2f, 0xf2 ;  /* 0x0000000000f2781c */ /* 0x000fda0000f24577 */
[----:B------:R-:W-:Y:S05]  /*03f0*/  @P1 BRA `(.L_x_6) ;  /* 0x0000000400181947 */ /* 0x000fea0003800000 */
[----:B------:R-:W-:-:S04]  /*0400*/  LOP3.LUT P1, RZ, R9, 0x7fffffff, RZ, 0xc0, !PT ;  /* 0x7fffffff09ff7812 */ /* 0x000fc8000782c0ff */
[----:B------:R-:W-:-:S13]  /*0410*/  PLOP3.LUT P0, PT, P0, P1, PT, 0x2f, 0xf2 ;  /* 0x0000000000f2781c */ /* 0x000fda0000702577 */
[----:B------:R-:W-:Y:S05]  /*0420*/  @P0 BRA `(.L_x_7) ;  /* 0x0000000400000947 */ /* 0x000fea0003800000 */
[----:B------:R-:W-:Y:S02]  /*0430*/  ISETP.GE.AND P0, PT, R10, RZ, PT ;  /* 0x000000ff0a00720c */ /* 0x000fe40003f06270 */
[----:B------:R-:W-:-:S11]  /*0440*/  ISETP.GE.AND P1, PT, R11, RZ, PT ;  /* 0x000000ff0b00720c */ /* 0x000fd60003f26270 */
[----:B------:R-:W-:Y:S02]  /*0450*/  @P0 IMAD.MOV.U32 R8, RZ, RZ, RZ ;  /* 0x000000ffff080224 */ /* 0x000fe400078e00ff */
[----:B------:R-:W-:Y:S01]  /*0460*/  @!P0 FFMA R7, R0, 1.84467440737095516160e+19, RZ ;  /* 0x5f80000000078823 */ /* 0x000fe200000000ff */
[----:B------:R-:W-:Y:S02]  /*0470*/  @!P0 IMAD.MOV.U32 R8, RZ, RZ, -0x40 ;  /* 0xffffffc0ff088424 */ /* 0x000fe400078e00ff */
[----:B------:R-:W-:Y:S02]  /*0480*/  @!P1 FFMA R9, R3, 1.84467440737095516160e+19, RZ ;  /* 0x5f80000003099823 */ /* 0x000fe400000000ff */
[----:B------:R-:W-:-:S07]  /*0490*/  @!P1 VIADD R8, R8, 0x40 ;  /* 0x0000004008089836 */ /* 0x000fce0000000000 */
.L_x_3:
[----:B------:R-:W-:Y:S01]  /*04a0*/  LEA R0, R6, 0xc0800000, 0x17 ;  /* 0xc080000006007811 */ /* 0x000fe200078eb8ff */
[----:B------:R-:W-:Y:S01]  /*04b0*/  VIADD R5, R5, 0xffffff81 ;  /* 0xffffff8105057836 */ /* 0x000fe20000000000 */
[----:B------:R-:W-:Y:S03]  /*04c0*/  BSSY.RECONVERGENT B2, `(.L_x_8) ;  /* 0x0000035000027945 */ /* 0x000fe60003800200 */
[----:B------:R-:W-:Y:S02]  /*04d0*/  IMAD.IADD R9, R9, 0x1, -R0 ;  /* 0x0000000109097824 */ /* 0x000fe400078e0a00 */
[C---:B------:R-:W-:Y:S01]  /*04e0*/  IMAD R0, R5.reuse, -0x800000, R7 ;  /* 0xff80000005007824 */ /* 0x040fe200078e0207 */
[----:B------:R-:W-:Y:S01]  /*04f0*/  IADD3 R5, PT, PT, R5, 0x7f, -R6 ;  /* 0x0000007f05057810 */ /* 0x000fe20007ffe806 */
[----:B------:R-:W0:Y:S01]  /*0500*/  MUFU.RCP R3, R9 ;  /* 0x0000000900037308 */ /* 0x000e220000001000 */
[----:B------:R-:W-:-:S03]  /*0510*/  FADD.FTZ R11, -R9, -RZ ;  /* 0x800000ff090b7221 */ /* 0x000fc60000010100 */
[----:B------:R-:W-:Y:S02]  /*0520*/  IMAD.IADD R5, R5, 0x1, R8 ;  /* 0x0000000105057824 */ /* 0x000fe400078e0208 */
[----:B0-----:R-:W-:-:S04]  /*0530*/  FFMA R10, R3, R11, 1 ;  /* 0x3f800000030a7423 */ /* 0x001fc8000000000b */
[----:B------:R-:W-:-:S04]  /*0540*/  FFMA R12, R3, R10, R3 ;  /* 0x0000000a030c7223 */ /* 0x000fc80000000003 */
[----:B------:R-:W-:-:S04]  /*0550*/  FFMA R3, R0, R12, RZ ;  /* 0x0000000c00037223 */ /* 0x000fc800000000ff */
[----:B------:R-:W-:-:S04]  /*0560*/  FFMA R10, R11, R3, R0 ;  /* 0x000000030b0a7223 */ /* 0x000fc80000000000 */
[----:B------:R-:W-:-:S04]  /*0570*/  FFMA R7, R12, R10, R3 ;  /* 0x0000000a0c077223 */ /* 0x000fc80000000003 */
[----:B------:R-:W-:-:S04]  /*0580*/  FFMA R10, R11, R7, R0 ;  /* 0x000000070b0a7223 */ /* 0x000fc80000000000 */
[----:B------:R-:W-:-:S05]  /*0590*/  FFMA R0, R12, R10, R7 ;  /* 0x0000000a0c007223 */ /* 0x000fca0000000007 */
[----:B------:R-:W-:-:S04]  /*05a0*/  SHF.R.U32.HI R3, RZ, 0x17, R0 ;  /* 0x00000017ff037819 */ /* 0x000fc80000011600 */
[----:B------:R-:W-:-:S05]  /*05b0*/  LOP3.LUT R3, R3, 0xff, RZ, 0xc0, !PT ;  /* 0x000000ff03037812 */ /* 0x000fca00078ec0ff */
[----:B------:R-:W-:-:S04]  /*05c0*/  IMAD.IADD R9, R3, 0x1, R5 ;  /* 0x0000000103097824 */ /* 0x000fc800078e0205 */
[----:B------:R-:W-:-:S05]  /*05d0*/  VIADD R3, R9, 0xffffffff ;  /* 0xffffffff09037836 */ /* 0x000fca0000000000 */
[----:B------:R-:W-:-:S13]  /*05e0*/  ISETP.GE.U32.AND P0, PT, R3, 0xfe, PT ;  /* 0x000000fe0300780c */ /* 0x000fda0003f06070 */
[----:B------:R-:W-:Y:S05]  /*05f0*/  @!P0 BRA `(.L_x_9) ;  /* 0x0000000000808947 */ /* 0x000fea0003800000 */
[----:B------:R-:W-:-:S13]  /*0600*/  ISETP.GT.AND P0, PT, R9, 0xfe, PT ;  /* 0x000000fe0900780c */ /* 0x000fda0003f04270 */
[----:B------:R-:W-:Y:S05]  /*0610*/  @P0 BRA `(.L_x_10) ;  /* 0x00000000006c0947 */ /* 0x000fea0003800000 */
[----:B------:R-:W-:-:S13]  /*0620*/  ISETP.GE.AND P0, PT, R9, 0x1, PT ;  /* 0x000000010900780c */ /* 0x000fda0003f06270 */
[----:B------:R-:W-:Y:S05]  /*0630*/  @P0 BRA `(.L_x_11) ;  /* 0x0000000000740947 */ /* 0x000fea0003800000 */
[----:B------:R-:W-:Y:S02]  /*0640*/  ISETP.GE.AND P0, PT, R9, -0x18, PT ;  /* 0xffffffe80900780c */ /* 0x000fe40003f06270 */
[----:B------:R-:W-:-:S11]  /*0650*/  LOP3.LUT R0, R0, 0x80000000, RZ, 0xc0, !PT ;  /* 0x8000000000007812 */ /* 0x000fd600078ec0ff */
[----:B------:R-:W-:Y:S05]  /*0660*/  @!P0 BRA `(.L_x_11) ;  /* 0x0000000000688947 */ /* 0x000fea0003800000 */
[CCC-:B------:R-:W-:Y:S01]  /*0670*/  FFMA.RZ R3, R12.reuse, R10.reuse, R7.reuse ;  /* 0x0000000a0c037223 */ /* 0x1c0fe2000000c007 */
[C---:B------:R-:W-:Y:S02]  /*0680*/  VIADD R8, R9.reuse, 0x20 ;  /* 0x0000002009087836 */ /* 0x040fe40000000000 */
[CCC-:B------:R-:W-:Y:S01]  /*0690*/  FFMA.RM R6, R12.reuse, R10.reuse, R7.reuse ;  /* 0x0000000a0c067223 */ /* 0x1c0fe20000004007 */
[----:B------:R-:W-:Y:S02]  /*06a0*/  ISETP.NE.AND P2, PT, R9, RZ, PT ;  /* 0x000000ff0900720c */ /* 0x000fe40003f45270 */
[----:B------:R-:W-:Y:S01]  /*06b0*/  LOP3.LUT R5, R3, 0x7fffff, RZ, 0xc0, !PT ;  /* 0x007fffff03057812 */ /* 0x000fe200078ec0ff */
[----:B------:R-:W-:Y:S01]  /*06c0*/  FFMA.RP R3, R12, R10, R7 ;  /* 0x0000000a0c037223 */ /* 0x000fe20000008007 */
[----:B------:R-:W-:Y:S01]  /*06d0*/  IMAD.MOV R7, RZ, RZ, -R9 ;  /* 0x000000ffff077224 */ /* 0x000fe200078e0a09 */
[----:B------:R-:W-:Y:S02]  /*06e0*/  ISETP.NE.AND P1, PT, R9, RZ, PT ;  /* 0x000000ff0900720c */ /* 0x000fe40003f25270 */
[----:B------:R-:W-:-:S02]  /*06f0*/  LOP3.LUT R5, R5, 0x800000, RZ, 0xfc, !PT ;  /* 0x0080000005057812 */ /* 0x000fc400078efcff */
[----:B------:R-:W-:Y:S02]  /*0700*/  FSETP.NEU.FTZ.AND P0, PT, R3, R6, PT ;  /* 0x000000060300720b */ /* 0x000fe40003f1d000 */
[----:B------:R-:W-:Y:S02]  /*0710*/  SHF.L.U32 R8, R5, R8, RZ ;  /* 0x0000000805087219 */ /* 0x000fe400000006ff */
[----:B------:R-:W-:Y:S02]  /*0720*/  SEL R6, R7, RZ, P2 ;  /* 0x000000ff07067207 */ /* 0x000fe40001000000 */
[----:B------:R-:W-:Y:S02]  /*0730*/  ISETP.NE.AND P1, PT, R8, RZ, P1 ;  /* 0x000000ff0800720c */ /* 0x000fe40000f25270 */
[----:B------:R-:W-:Y:S02]  /*0740*/  SHF.R.U32.HI R6, RZ, R6, R5 ;  /* 0x00000006ff067219 */ /* 0x000fe40000011605 */
[----:B------:R-:W-:-:S02]  /*0750*/  PLOP3.LUT P0, PT, P0, P1, PT, 0xf8, 0x8f ;  /* 0x00000000008f781c */ /* 0x000fc40000703f70 */
[----:B------:R-:W-:Y:S02]  /*0760*/  SHF.R.U32.HI R8, RZ, 0x1, R6 ;  /* 0x00000001ff087819 */ /* 0x000fe40000011606 */
[----:B------:R-:W-:-:S04]  /*0770*/  SEL R3, RZ, 0x1, !P0 ;  /* 0x00000001ff037807 */ /* 0x000fc80004000000 */
[----:B------:R-:W-:-:S04]  /*0780*/  LOP3.LUT R3, R3, 0x1, R8, 0xf8, !PT ;  /* 0x0000000103037812 */ /* 0x000fc800078ef808 */
[----:B------:R-:W-:-:S05]  /*0790*/  LOP3.LUT R3, R3, R6, RZ, 0xc0, !PT ;  /* 0x0000000603037212 */ /* 0x000fca00078ec0ff */
[----:B------:R-:W-:-:S05]  /*07a0*/  IMAD.IADD R3, R8, 0x1, R3 ;  /* 0x0000000108037824 */ /* 0x000fca00078e0203 */
[----:B------:R-:W-:Y:S01]  /*07b0*/  LOP3.LUT R0, R3, R0, RZ, 0xfc, !PT ;  /* 0x0000000003007212 */ /* 0x000fe200078efcff */
[----:B------:R-:W-:Y:S06]  /*07c0*/  BRA `(.L_x_11) ;  /* 0x0000000000107947 */ /* 0x000fec0003800000 */
.L_x_10:
[----:B------:R-:W-:-:S04]  /*07d0*/  LOP3.LUT R0, R0, 0x80000000, RZ, 0xc0, !PT ;  /* 0x8000000000007812 */ /* 0x000fc800078ec0ff */
[----:B------:R-:W-:Y:S01]  /*07e0*/  LOP3.LUT R0, R0, 0x7f800000, RZ, 0xfc, !PT ;  /* 0x7f80000000007812 */ /* 0x000fe200078efcff */
[----:B------:R-:W-:Y:S06]  /*07f0*/  BRA `(.L_x_11) ;  /* 0x0000000000047947 */ /* 0x000fec0003800000 */
.L_x_9:
[----:B------:R-:W-:-:S07]  /*0800*/  IMAD R0, R5, 0x800000, R0 ;  /* 0x0080000005007824 */ /* 0x000fce00078e0200 */
.L_x_11:
[----:B------:R-:W-:Y:S05]  /*0810*/  BSYNC.RECONVERGENT B2 ;  /* 0x0000000000027941 */ /* 0x000fea0003800200 */
.L_x_8:
[----:B------:R-:W-:Y:S05]  /*0820*/  BRA `(.L_x_12) ;  /* 0x0000000000207947 */ /* 0x000fea0003800000 */
.L_x_7:
[----:B------:R-:W-:-:S04]  /*0830*/  LOP3.LUT R0, R9, 0x80000000, R7, 0x48, !PT ;  /* 0x8000000009007812 */ /* 0x000fc800078e4807 */
[----:B------:R-:W-:Y:S01]  /*0840*/  LOP3.LUT R0, R0, 0x7f800000, RZ, 0xfc, !PT ;  /* 0x7f80000000007812 */ /* 0x000fe200078efcff */
[----:B------:R-:W-:Y:S06]  /*0850*/  BRA `(.L_x_12) ;  /* 0x0000000000147947 */ /* 0x000fec0003800000 */
.L_x_6:
[----:B------:R-:W-:Y:S01]  /*0860*/  LOP3.LUT R0, R9, 0x80000000, R7, 0x48, !PT ;  /* 0x8000000009007812 */ /* 0x000fe200078e4807 */
[----:B------:R-:W-:Y:S06]  /*0870*/  BRA `(.L_x_12) ;  /* 0x00000000000c7947 */ /* 0x000fec0003800000 */
.L_x_5:
[----:B------:R-:W0:Y:S01]  /*0880*/  MUFU.RSQ R0, -QNAN ;  /* 0xffc0000000007908 */ /* 0x000e220000001400 */
[----:B------:R-:W-:Y:S05]  /*0890*/  BRA `(.L_x_12) ;  /* 0x0000000000047947 */ /* 0x000fea0003800000 */
.L_x_4:
[----:B------:R-:W-:-:S07]  /*08a0*/  FADD.FTZ R0, R0, R3 ;  /* 0x0000000300007221 */ /* 0x000fce0000010000 */
.L_x_12:
[----:B------:R-:W-:Y:S05]  /*08b0*/  BSYNC.RECONVERGENT B1 ;  /* 0x0000000000017941 */ /* 0x000fea0003800200 */
.L_x_2:
[----:B------:R-:W-:-:S04]  /*08c0*/  IMAD.MOV.U32 R5, RZ, RZ, 0x0 ;  /* 0x00000000ff057424 */ /* 0x000fc800078e00ff */
[----:B0-----:R-:W-:Y:S05]  /*08d0*/  RET.REL.NODEC R4 `(_Z8ddKernelPfPKfif) ;  /* 0xfffffff404c87950 */ /* 0x001fea0003c3ffff */
.L_x_13:
[----:B------:R-:W-:-:S00]  /*08e0*/  BRA `(.L_x_13) ;  /* 0xfffffffc00fc7947 */ /* 0x000fc0000383ffff */
[----:B------:R-:W-:-:S00]  /*08f0*/  NOP ;  /* 0x0000000000007918 */ /* 0x000fc00000000000 */
        /* <DEDUP_REMOVED lines=8> */
.L_x_14:


//--------------------- .nv.shared.reserved.0     --------------------------
	.section	.nv.shared.reserved.0,"aw",@nobits
	.weak		__nv_reservedSMEM_offset_0_alias
	.size		__nv_reservedSMEM_offset_0_alias, 0, 64
	.other		__nv_reservedSMEM_offset_0_alias,@"STO_CUDA_RESERVED_SHARED STV_DEFAULT"
__nv_reservedSMEM_offset_0_alias:
	.zero		0
	.zero		64


//--------------------- .nv.constant0._Z8ddKernelPfPKfif --------------------------
	.section	.nv.constant0._Z8ddKernelPfPKfif,"a",@progbits
	.sectionflags	@""
	.align	4
.nv.constant0._Z8ddKernelPfPKfif:
	.zero		920


//--------------------- SYMBOLS --------------------------

	.type		.nv.reservedSmem.offset0,@object
	.size		.nv.reservedSmem.offset0,0x4
